//
// Generated by NVIDIA NVVM Compiler
//
// Compiler Build ID: CL-36424714
// Cuda compilation tools, release 13.0, V13.0.88
// Based on NVVM 20.0.0
//

.version 9.0
.target sm_100
.address_size 64

	// .globl	_Z11printGPUIdxPiii
.extern .func  (.param .b32 func_retval0) vprintf
(
	.param .b64 vprintf_param_0,
	.param .b64 vprintf_param_1
)
;
.global .align 1 .b8 $str[83] = {116, 104, 114, 101, 97, 100, 95, 105, 100, 32, 40, 37, 100, 44, 37, 100, 41, 32, 98, 108, 111, 99, 107, 95, 105, 100, 32, 40, 37, 100, 32, 37, 100, 41, 32, 99, 111, 111, 114, 100, 105, 110, 97, 116, 101, 32, 40, 37, 100, 32, 37, 100, 41, 32, 103, 108, 111, 98, 97, 108, 32, 105, 110, 100, 101, 120, 32, 40, 37, 100, 41, 32, 105, 118, 97, 108, 32, 40, 37, 100, 41, 10};

.visible .entry _Z11printGPUIdxPiii(
	.param .u64 .ptr .align 1 _Z11printGPUIdxPiii_param_0,
	.param .u32 _Z11printGPUIdxPiii_param_1,
	.param .u32 _Z11printGPUIdxPiii_param_2
)
{
	.local .align 16 .b8 	__local_depot0[32];
	.reg .b64 	%SP;
	.reg .b64 	%SPL;
	.reg .b32 	%r<14>;
	.reg .b64 	%rd<9>;

	mov.u64 	%SPL, __local_depot0;
	cvta.local.u64 	%SP, %SPL;
	ld.param.u64 	%rd1, [_Z11printGPUIdxPiii_param_0];
	ld.param.u32 	%r1, [_Z11printGPUIdxPiii_param_1];
	cvta.to.global.u64 	%rd2, %rd1;
	add.u64 	%rd3, %SP, 0;
	add.u64 	%rd4, %SPL, 0;
	mov.u32 	%r2, %tid.x;
	mov.u32 	%r3, %ctaid.x;
	mov.u32 	%r4, %ntid.x;
	mad.lo.s32 	%r5, %r3, %r4, %r2;
	mov.u32 	%r6, %tid.y;
	mov.u32 	%r7, %ctaid.y;
	mov.u32 	%r8, %ntid.y;
	mad.lo.s32 	%r9, %r7, %r8, %r6;
	mad.lo.s32 	%r10, %r1, %r9, %r5;
	mul.wide.u32 	%rd5, %r10, 4;
	add.s64 	%rd6, %rd2, %rd5;
	ld.global.u32 	%r11, [%rd6];
	st.local.v4.u32 	[%rd4], {%r2, %r6, %r3, %r7};
	st.local.v4.u32 	[%rd4+16], {%r5, %r9, %r10, %r11};
	mov.u64 	%rd7, $str;
	cvta.global.u64 	%rd8, %rd7;
	{ // callseq 0, 0
	.param .b64 param0;
	st.param.b64 	[param0], %rd8;
	.param .b64 param1;
	st.param.b64 	[param1], %rd3;
	.param .b32 retval0;
	call.uni (retval0), 
	vprintf, 
	(
	param0, 
	param1
	);
	ld.param.b32 	%r12, [retval0];
	} // callseq 0
	ret;

}
	// .globl	_Z14sumMatrixOnGPUPfS_S_ii
.visible .entry _Z14sumMatrixOnGPUPfS_S_ii(
	.param .u64 .ptr .align 1 _Z14sumMatrixOnGPUPfS_S_ii_param_0,
	.param .u64 .ptr .align 1 _Z14sumMatrixOnGPUPfS_S_ii_param_1,
	.param .u64 .ptr .align 1 _Z14sumMatrixOnGPUPfS_S_ii_param_2,
	.param .u32 _Z14sumMatrixOnGPUPfS_S_ii_param_3,
	.param .u32 _Z14sumMatrixOnGPUPfS_S_ii_param_4
)
{
	.reg .pred 	%p<4>;
	.reg .b32 	%r<14>;
	.reg .b32 	%f<4>;
	.reg .b64 	%rd<11>;

	ld.param.u64 	%rd1, [_Z14sumMatrixOnGPUPfS_S_ii_param_0];
	ld.param.u64 	%rd2, [_Z14sumMatrixOnGPUPfS_S_ii_param_1];
	ld.param.u64 	%rd3, [_Z14sumMatrixOnGPUPfS_S_ii_param_2];
	ld.param.u32 	%r2, [_Z14sumMatrixOnGPUPfS_S_ii_param_3];
	ld.param.u32 	%r3, [_Z14sumMatrixOnGPUPfS_S_ii_param_4];
	mov.u32 	%r5, %tid.x;
	mov.u32 	%r6, %ctaid.x;
	mov.u32 	%r7, %ntid.x;
	mad.lo.s32 	%r8, %r6, %r7, %r5;
	mov.u32 	%r9, %tid.y;
	mov.u32 	%r10, %ctaid.y;
	mov.u32 	%r11, %ntid.y;
	mad.lo.s32 	%r12, %r10, %r11, %r9;
	mad.lo.s32 	%r1, %r2, %r12, %r8;
	setp.ge.u32 	%p1, %r8, %r2;
	setp.ge.u32 	%p2, %r12, %r3;
	or.pred  	%p3, %p1, %p2;
	@%p3 bra 	$L__BB1_2;
	cvta.to.global.u64 	%rd4, %rd1;
	cvta.to.global.u64 	%rd5, %rd2;
	cvta.to.global.u64 	%rd6, %rd3;
	mul.wide.u32 	%rd7, %r1, 4;
	add.s64 	%rd8, %rd4, %rd7;
	ld.global.f32 	%f1, [%rd8];
	add.s64 	%rd9, %rd5, %rd7;
	ld.global.f32 	%f2, [%rd9];
	add.f32 	%f3, %f1, %f2;
	add.s64 	%rd10, %rd6, %rd7;
	st.global.f32 	[%rd10], %f3;
$L__BB1_2:
	ret;

}


// ===== COMPILED SASS (sm_100) =====

	.target	sm_100

	.elftype	@"ET_EXEC"


//--------------------- .note.nv.tkinfo           --------------------------
	.section	.note.nv.tkinfo,"",@"SHT_NOTE"
	.sectionflags	@"SHF_NOTE_NV_TKINFO"
	.tkinfo
        /*0018*/ 	.word	0x00000002
        /*0030*/ 	.string	""
        /*0030*/ 	.string	"ptxas"
        /*0030*/ 	.string	"Cuda compilation tools, release 13.0, V13.0.88"
        /*0030*/ 	.string	"Build cuda_13.0.r13.0/compiler.36424714_0"
        /*0030*/ 	.string	"-arch sm_100 -m 64 "



//--------------------- .note.nv.cuinfo           --------------------------
	.section	.note.nv.cuinfo,"",@"SHT_NOTE"
	.sectionflags	@"SHF_NOTE_NV_CUINFO"
        /*0018*/ 	.short	0x0002
        /*001a*/ 	.short	0x0064
        /*001c*/ 	.short	0x0082
	.zero		2


//--------------------- .nv.info                  --------------------------
	.section	.nv.info,"",@"SHT_CUDA_INFO"
	.align	4


	//----- nvinfo : EIATTR_REGCOUNT
	.align		4
        /*0000*/ 	.byte	0x04, 0x2f
        /*0002*/ 	.short	(.L_2 - .L_1)
	.align		4
.L_1:
        /*0004*/ 	.word	index@(_Z11printGPUIdxPiii)
        /*0008*/ 	.word	0x00000018


	//----- nvinfo : EIATTR_FRAME_SIZE
	.align		4
.L_2:
        /*000c*/ 	.byte	0x04, 0x11
        /*000e*/ 	.short	(.L_4 - .L_3)
	.align		4
.L_3:
        /*0010*/ 	.word	index@(_Z11printGPUIdxPiii)
        /*0014*/ 	.word	0x00000020


	//----- nvinfo : EIATTR_REGCOUNT
	.align		4
.L_4:
        /*0018*/ 	.byte	0x04, 0x2f
        /*001a*/ 	.short	(.L_6 - .L_5)
	.align		4
.L_5:
        /*001c*/ 	.word	index@(_Z14sumMatrixOnGPUPfS_S_ii)
        /*0020*/ 	.word	0x0000000c


	//----- nvinfo : EIATTR_FRAME_SIZE
	.align		4
.L_6:
        /*0024*/ 	.byte	0x04, 0x11
        /*0026*/ 	.short	(.L_8 - .L_7)
	.align		4
.L_7:
        /*0028*/ 	.word	index@(_Z14sumMatrixOnGPUPfS_S_ii)
        /*002c*/ 	.word	0x00000000


	//----- nvinfo : EIATTR_MIN_STACK_SIZE
	.align		4
.L_8:
        /*0030*/ 	.byte	0x04, 0x12
        /*0032*/ 	.short	(.L_10 - .L_9)
	.align		4
.L_9:
        /*0034*/ 	.word	index@(_Z14sumMatrixOnGPUPfS_S_ii)
        /*0038*/ 	.word	0x00000000


	//----- nvinfo : EIATTR_MIN_STACK_SIZE
	.align		4
.L_10:
        /*003c*/ 	.byte	0x04, 0x12
        /*003e*/ 	.short	(.L_12 - .L_11)
	.align		4
.L_11:
        /*0040*/ 	.word	index@(_Z11printGPUIdxPiii)
        /*0044*/ 	.word	0x00000020
.L_12:


//--------------------- .nv.compat                --------------------------
	.section	.nv.compat,"",@"SHT_CUDA_COMPAT_INFO"
	.align	4
        /*0000*/ 	.byte	0x02, 0x09, 0x00, 0x00, 0x02, 0x02, 0x01, 0x00, 0x02, 0x05, 0x05, 0x00, 0x03, 0x07, 0x01, 0x01
        /*0010*/ 	.byte	0x02, 0x03, 0x00, 0x00, 0x02, 0x06, 0x01, 0x00, 0x04, 0x0b, 0x08, 0x00, 0x09, 0x00, 0x00, 0x00
        /*0020*/ 	.byte	0x00, 0x00, 0x00, 0x00


//--------------------- .nv.info._Z14sumMatrixOnGPUPfS_S_ii --------------------------
	.section	.nv.info._Z14sumMatrixOnGPUPfS_S_ii,"",@"SHT_CUDA_INFO"
	.sectionflags	@""
	.align	4


	//----- nvinfo : EIATTR_CUDA_API_VERSION
	.align		4
        /*0000*/ 	.byte	0x04, 0x37
        /*0002*/ 	.short	(.L_14 - .L_13)
.L_13:
        /*0004*/ 	.word	0x00000082


	//----- nvinfo : EIATTR_KPARAM_INFO
	.align		4
.L_14:
        /*0008*/ 	.byte	0x04, 0x17
        /*000a*/ 	.short	(.L_16 - .L_15)
.L_15:
        /*000c*/ 	.word	0x00000000
        /*0010*/ 	.short	0x0004
        /*0012*/ 	.short	0x001c
        /*0014*/ 	.byte	0x00, 0xf0, 0x11, 0x00


	//----- nvinfo : EIATTR_KPARAM_INFO
	.align		4
.L_16:
        /*0018*/ 	.byte	0x04, 0x17
        /*001a*/ 	.short	(.L_18 - .L_17)
.L_17:
        /*001c*/ 	.word	0x00000000
        /*0020*/ 	.short	0x0003
        /*0022*/ 	.short	0x0018
        /*0024*/ 	.byte	0x00, 0xf0, 0x11, 0x00


	//----- nvinfo : EIATTR_KPARAM_INFO
	.align		4
.L_18:
        /*0028*/ 	.byte	0x04, 0x17
        /*002a*/ 	.short	(.L_20 - .L_19)
.L_19:
        /*002c*/ 	.word	0x00000000
        /*0030*/ 	.short	0x0002
        /*0032*/ 	.short	0x0010
        /*0034*/ 	.byte	0x00, 0xf5, 0x21, 0x00


	//----- nvinfo : EIATTR_KPARAM_INFO
	.align		4
.L_20:
        /*0038*/ 	.byte	0x04, 0x17
        /*003a*/ 	.short	(.L_22 - .L_21)
.L_21:
        /*003c*/ 	.word	0x00000000
        /*0040*/ 	.short	0x0001
        /*0042*/ 	.short	0x0008
        /*0044*/ 	.byte	0x00, 0xf5, 0x21, 0x00


	//----- nvinfo : EIATTR_KPARAM_INFO
	.align		4
.L_22:
        /*0048*/ 	.byte	0x04, 0x17
        /*004a*/ 	.short	(.L_24 - .L_23)
.L_23:
        /*004c*/ 	.word	0x00000000
        /*0050*/ 	.short	0x0000
        /*0052*/ 	.short	0x0000
        /*0054*/ 	.byte	0x00, 0xf5, 0x21, 0x00


	//----- nvinfo : EIATTR_SPARSE_MMA_MASK
	.align		4
.L_24:
        /*0058*/ 	.byte	0x03, 0x50
        /*005a*/ 	.short	0x0000


	//----- nvinfo : EIATTR_MAXREG_COUNT
	.align		4
        /*005c*/ 	.byte	0x03, 0x1b
        /*005e*/ 	.short	0x00ff


	//----- nvinfo : EIATTR_MERCURY_ISA_VERSION
	.align		4
        /*0060*/ 	.byte	0x03, 0x5f
        /*0062*/ 	.short	0x0101


	//----- nvinfo : EIATTR_VRC_CTA_INIT_COUNT
	.align		4
        /*0064*/ 	.byte	0x02, 0x4a
	.zero		1
	.zero		1


	//----- nvinfo : EIATTR_EXIT_INSTR_OFFSETS
	.align		4
        /*0068*/ 	.byte	0x04, 0x1c
        /*006a*/ 	.short	(.L_26 - .L_25)


	//   ....[0]....
.L_25:
        /*006c*/ 	.word	0x000000d0


	//   ....[1]....
        /*0070*/ 	.word	0x00000190


	//----- nvinfo : EIATTR_CBANK_PARAM_SIZE
	.align		4
.L_26:
        /*0074*/ 	.byte	0x03, 0x19
        /*0076*/ 	.short	0x0020


	//----- nvinfo : EIATTR_PARAM_CBANK
	.align		4
        /*0078*/ 	.byte	0x04, 0x0a
        /*007a*/ 	.short	(.L_28 - .L_27)
	.align		4
.L_27:
        /*007c*/ 	.word	index@(.nv.constant0._Z14sumMatrixOnGPUPfS_S_ii)
        /*0080*/ 	.short	0x0380
        /*0082*/ 	.short	0x0020


	//----- nvinfo : EIATTR_SW_WAR
	.align		4
.L_28:
        /*0084*/ 	.byte	0x04, 0x36
        /*0086*/ 	.short	(.L_30 - .L_29)
.L_29:
        /*0088*/ 	.word	0x00000008
.L_30:


//--------------------- .nv.info._Z11printGPUIdxPiii --------------------------
	.section	.nv.info._Z11printGPUIdxPiii,"",@"SHT_CUDA_INFO"
	.sectionflags	@""
	.align	4


	//----- nvinfo : EIATTR_CUDA_API_VERSION
	.align		4
        /*0000*/ 	.byte	0x04, 0x37
        /*0002*/ 	.short	(.L_32 - .L_31)
.L_31:
        /*0004*/ 	.word	0x00000082


	//----- nvinfo : EIATTR_KPARAM_INFO
	.align		4
.L_32:
        /*0008*/ 	.byte	0x04, 0x17
        /*000a*/ 	.short	(.L_34 - .L_33)
.L_33:
        /*000c*/ 	.word	0x00000000
        /*0010*/ 	.short	0x0002
        /*0012*/ 	.short	0x000c
        /*0014*/ 	.byte	0x00, 0xf0, 0x11, 0x00


	//----- nvinfo : EIATTR_KPARAM_INFO
	.align		4
.L_34:
        /*0018*/ 	.byte	0x04, 0x17
        /*001a*/ 	.short	(.L_36 - .L_35)
.L_35:
        /*001c*/ 	.word	0x00000000
        /*0020*/ 	.short	0x0001
        /*0022*/ 	.short	0x0008
        /*0024*/ 	.byte	0x00, 0xf0, 0x11, 0x00


	//----- nvinfo : EIATTR_KPARAM_INFO
	.align		4
.L_36:
        /*0028*/ 	.byte	0x04, 0x17
        /*002a*/ 	.short	(.L_38 - .L_37)
.L_37:
        /*002c*/ 	.word	0x00000000
        /*0030*/ 	.short	0x0000
        /*0032*/ 	.short	0x0000
        /*0034*/ 	.byte	0x00, 0xf5, 0x21, 0x00


	//----- nvinfo : EIATTR_SPARSE_MMA_MASK
	.align		4
.L_38:
        /*0038*/ 	.byte	0x03, 0x50
        /*003a*/ 	.short	0x0000


	//----- nvinfo : EIATTR_MAXREG_COUNT
	.align		4
        /*003c*/ 	.byte	0x03, 0x1b
        /*003e*/ 	.short	0x00ff


	//----- nvinfo : EIATTR_EXTERNS
	.align		4
        /*0040*/ 	.byte	0x04, 0x0f
        /*0042*/ 	.short	(.L_40 - .L_39)


	//   ....[0]....
	.align		4
.L_39:
        /*0044*/ 	.word	index@(vprintf)


	//----- nvinfo : EIATTR_MERCURY_ISA_VERSION
	.align		4
.L_40:
        /*0048*/ 	.byte	0x03, 0x5f
        /*004a*/ 	.short	0x0101


	//----- nvinfo : EIATTR_VRC_CTA_INIT_COUNT
	.align		4
        /*004c*/ 	.byte	0x02, 0x4a
	.zero		1
	.zero		1


	//----- nvinfo : EIATTR_SYSCALL_OFFSETS
	.align		4
        /*0050*/ 	.byte	0x04, 0x46
        /*0052*/ 	.short	(.L_42 - .L_41)


	//   ....[0]....
.L_41:
        /*0054*/ 	.word	0x000001c0


	//----- nvinfo : EIATTR_EXIT_INSTR_OFFSETS
	.align		4
.L_42:
        /*0058*/ 	.byte	0x04, 0x1c
        /*005a*/ 	.short	(.L_44 - .L_43)


	//   ....[0]....
.L_43:
        /*005c*/ 	.word	0x000001d0


	//----- nvinfo : EIATTR_CBANK_PARAM_SIZE
	.align		4
.L_44:
        /*0060*/ 	.byte	0x03, 0x19
        /*0062*/ 	.short	0x0010


	//----- nvinfo : EIATTR_PARAM_CBANK
	.align		4
        /*0064*/ 	.byte	0x04, 0x0a
        /*0066*/ 	.short	(.L_46 - .L_45)
	.align		4
.L_45:
        /*0068*/ 	.word	index@(.nv.constant0._Z11printGPUIdxPiii)
        /*006c*/ 	.short	0x0380
        /*006e*/ 	.short	0x0010


	//----- nvinfo : EIATTR_SW_WAR
	.align		4
.L_46:
        /*0070*/ 	.byte	0x04, 0x36
        /*0072*/ 	.short	(.L_48 - .L_47)
.L_47:
        /*0074*/ 	.word	0x00000008
.L_48:


//--------------------- .nv.callgraph             --------------------------
	.section	.nv.callgraph,"",@"SHT_CUDA_CALLGRAPH"
	.align	4
	.sectionentsize	8
	.align		4
        /*0000*/ 	.word	0x00000000
	.align		4
        /*0004*/ 	.word	0xffffffff
	.align		4
        /*0008*/ 	.word	index@(_Z11printGPUIdxPiii)
	.align		4
        /*000c*/ 	.word	index@(vprintf)
	.align		4
        /*0010*/ 	.word	0x00000000
	.align		4
        /*0014*/ 	.word	0xfffffffe
	.align		4
        /*0018*/ 	.word	0x00000000
	.align		4
        /*001c*/ 	.word	0xfffffffd
	.align		4
        /*0020*/ 	.word	0x00000000
	.align		4
        /*0024*/ 	.word	0xfffffffc


//--------------------- .nv.constant4             --------------------------
	.section	.nv.constant4,"a",@progbits
	.align	8
	.align		8
.nv.constant4:
        /*0000*/ 	.dword	$str
	.align		8
        /*0008*/ 	.dword	vprintf


//--------------------- .text._Z14sumMatrixOnGPUPfS_S_ii --------------------------
	.section	.text._Z14sumMatrixOnGPUPfS_S_ii,"ax",@progbits
	.align	128
        .global         _Z14sumMatrixOnGPUPfS_S_ii
        .type           _Z14sumMatrixOnGPUPfS_S_ii,@function
        .size           _Z14sumMatrixOnGPUPfS_S_ii,(.L_x_3 - _Z14sumMatrixOnGPUPfS_S_ii)
        .other          _Z14sumMatrixOnGPUPfS_S_ii,@"STO_CUDA_ENTRY STV_DEFAULT"
_Z14sumMatrixOnGPUPfS_S_ii:
.text._Z14sumMatrixOnGPUPfS_S_ii:
[----:B------:R-:W-:Y:S01]  /*0000*/  LDC R1, c[0x0][0x37c] ;  /* 0x0000df00ff017b82 */ /* 0x000fe20000000800 */
[----:B------:R-:W0:Y:S07]  /*0010*/  S2R R3, SR_TID.Y ;  /* 0x0000000000037919 */ /* 0x000e2e0000002200 */
[----:B------:R-:W1:Y:S01]  /*0020*/  LDC R5, c[0x0][0x360] ;  /* 0x0000d800ff057b82 */ /* 0x000e620000000800 */
[----:B------:R-:W2:Y:S01]  /*0030*/  LDCU.64 UR6, c[0x0][0x398] ;  /* 0x00007300ff0677ac */ /* 0x000ea20008000a00 */
[----:B------:R-:W1:Y:S06]  /*0040*/  S2R R0, SR_TID.X ;  /* 0x0000000000007919 */ /* 0x000e6c0000002100 */
[----:B------:R-:W0:Y:S08]  /*0050*/  S2UR UR5, SR_CTAID.Y ;  /* 0x00000000000579c3 */ /* 0x000e300000002600 */
[----:B------:R-:W0:Y:S08]  /*0060*/  LDC R2, c[0x0][0x364] ;  /* 0x0000d900ff027b82 */ /* 0x000e300000000800 */
[----:B------:R-:W1:Y:S01]  /*0070*/  S2UR UR4, SR_CTAID.X ;  /* 0x00000000000479c3 */ /* 0x000e620000002500 */
[----:B0-----:R-:W-:-:S05]  /*0080*/  IMAD R3, R2, UR5, R3 ;  /* 0x0000000502037c24 */ /* 0x001fca000f8e0203 */
[----:B--2---:R-:W-:Y:S01]  /*0090*/  ISETP.GE.U32.AND P0, PT, R3, UR7, PT ;  /* 0x0000000703007c0c */ /* 0x004fe2000bf06070 */
[----:B-1----:R-:W-:-:S04]  /*00a0*/  IMAD R0, R5, UR4, R0 ;  /* 0x0000000405007c24 */ /* 0x002fc8000f8e0200 */
[----:B------:R-:W-:Y:S01]  /*00b0*/  IMAD R9, R3, UR6, R0 ;  /* 0x0000000603097c24 */ /* 0x000fe2000f8e0200 */
[----:B------:R-:W-:-:S13]  /*00c0*/  ISETP.GE.U32.OR P0, PT, R0, UR6, P0 ;  /* 0x0000000600007c0c */ /* 0x000fda0008706470 */
[----:B------:R-:W-:Y:S05]  /*00d0*/  @P0 EXIT ;  /* 0x000000000000094d */ /* 0x000fea0003800000 */
[----:B------:R-:W0:Y:S01]  /*00e0*/  LDC.64 R2, c[0x0][0x380] ;  /* 0x0000e000ff027b82 */ /* 0x000e220000000a00 */
[----:B------:R-:W1:Y:S07]  /*00f0*/  LDCU.64 UR4, c[0x0][0x358] ;  /* 0x00006b00ff0477ac */ /* 0x000e6e0008000a00 */
[----:B------:R-:W2:Y:S08]  /*0100*/  LDC.64 R4, c[0x0][0x388] ;  /* 0x0000e200ff047b82 */ /* 0x000eb00000000a00 */
[----:B------:R-:W3:Y:S01]  /*0110*/  LDC.64 R6, c[0x0][0x390] ;  /* 0x0000e400ff067b82 */ /* 0x000ee20000000a00 */
[----:B0-----:R-:W-:-:S06]  /*0120*/  IMAD.WIDE.U32 R2, R9, 0x4, R2 ;  /* 0x0000000409027825 */ /* 0x001fcc00078e0002 */
[----:B-1----:R-:W4:Y:S01]  /*0130*/  LDG.E R2, desc[UR4][R2.64] ;  /* 0x0000000402027981 */ /* 0x002f22000c1e1900 */
[----:B--2---:R-:W-:-:S06]  /*0140*/  IMAD.WIDE.U32 R4, R9, 0x4, R4 ;  /* 0x0000000409047825 */ /* 0x004fcc00078e0004 */
[----:B------:R-:W4:Y:S01]  /*0150*/  LDG.E R5, desc[UR4][R4.64] ;  /* 0x0000000404057981 */ /* 0x000f22000c1e1900 */
[----:B---3--:R-:W-:-:S04]  /*0160*/  IMAD.WIDE.U32 R6, R9, 0x4, R6 ;  /* 0x0000000409067825 */ /* 0x008fc800078e0006 */
[----:B----4-:R-:W-:-:S05]  /*0170*/  FADD R9, R2, R5 ;  /* 0x0000000502097221 */ /* 0x010fca0000000000 */
[----:B------:R-:W-:Y:S01]  /*0180*/  STG.E desc[UR4][R6.64], R9 ;  /* 0x0000000906007986 */ /* 0x000fe2000c101904 */
[----:B------:R-:W-:Y:S05]  /*0190*/  EXIT ;  /* 0x000000000000794d */ /* 0x000fea0003800000 */
.L_x_0:
[----:B------:R-:W-:-:S00]  /*01a0*/  BRA `(.L_x_0) ;  /* 0xfffffffc00fc7947 */ /* 0x000fc0000383ffff */
[----:B------:R-:W-:-:S00]  /*01b0*/  NOP ;  /* 0x0000000000007918 */ /* 0x000fc00000000000 */
        /* <DEDUP_REMOVED lines=12> */
.L_x_3:


//--------------------- .text._Z11printGPUIdxPiii --------------------------
	.section	.text._Z11printGPUIdxPiii,"ax",@progbits
	.align	128
        .global         _Z11printGPUIdxPiii
        .type           _Z11printGPUIdxPiii,@function
        .size           _Z11printGPUIdxPiii,(.L_x_4 - _Z11printGPUIdxPiii)
        .other          _Z11printGPUIdxPiii,@"STO_CUDA_ENTRY STV_DEFAULT"
_Z11printGPUIdxPiii:
.text._Z11printGPUIdxPiii:
[----:B------:R-:W0:Y:S01]  /*0000*/  LDC R1, c[0x0][0x37c] ;  /* 0x0000df00ff017b82 */ /* 0x000e220000000800 */
[----:B------:R-:W1:Y:S01]  /*0010*/  S2R R16, SR_TID.X ;  /* 0x0000000000107919 */ /* 0x000e620000002100 */
[----:B------:R-:W2:Y:S06]  /*0020*/  LDCU UR6, c[0x0][0x2fc] ;  /* 0x00005f80ff0677ac */ /* 0x000eac0008000800 */
[----:B------:R-:W3:Y:S01]  /*0030*/  LDC.64 R2, c[0x0][0x380] ;  /* 0x0000e000ff027b82 */ /* 0x000ee20000000a00 */
[----:B0-----:R-:W-:Y:S01]  /*0040*/  IADD3 R1, PT, PT, R1, -0x20, RZ ;  /* 0xffffffe001017810 */ /* 0x001fe20007ffe0ff */
[----:B------:R-:W1:Y:S01]  /*0050*/  S2R R18, SR_CTAID.X ;  /* 0x0000000000127919 */ /* 0x000e620000002500 */
[----:B------:R-:W1:Y:S01]  /*0060*/  LDCU UR7, c[0x0][0x360] ;  /* 0x00006c00ff0777ac */ /* 0x000e620008000800 */
[----:B------:R-:W0:Y:S01]  /*0070*/  S2R R17, SR_TID.Y ;  /* 0x0000000000117919 */ /* 0x000e220000002200 */
[----:B------:R-:W0:Y:S01]  /*0080*/  LDCU UR8, c[0x0][0x364] ;  /* 0x00006c80ff0877ac */ /* 0x000e220008000800 */
[----:B------:R-:W0:Y:S01]  /*0090*/  S2R R19, SR_CTAID.Y ;  /* 0x0000000000137919 */ /* 0x000e220000002600 */
[----:B------:R-:W4:Y:S01]  /*00a0*/  LDCU UR9, c[0x0][0x388] ;  /* 0x00007100ff0977ac */ /* 0x000f220008000800 */
[----:B------:R-:W5:Y:S01]  /*00b0*/  LDCU.64 UR4, c[0x0][0x358] ;  /* 0x00006b00ff0477ac */ /* 0x000f620008000a00 */
[----:B-1----:R-:W-:-:S02]  /*00c0*/  IMAD R8, R18, UR7, R16 ;  /* 0x0000000712087c24 */ /* 0x002fc4000f8e0210 */
[----:B0-----:R-:W-:-:S04]  /*00d0*/  IMAD R9, R19, UR8, R17 ;  /* 0x0000000813097c24 */ /* 0x001fc8000f8e0211 */
[----:B----4-:R-:W-:Y:S01]  /*00e0*/  IMAD R10, R9, UR9, R8 ;  /* 0x00000009090a7c24 */ /* 0x010fe2000f8e0208 */
[----:B------:R-:W-:Y:S01]  /*00f0*/  MOV R0, 0x8 ;  /* 0x0000000800007802 */ /* 0x000fe20000000f00 */
[----:B------:R0:W-:Y:S01]  /*0100*/  STL.128 [R1], R16 ;  /* 0x0000001001007387 */ /* 0x0001e20000100c00 */
[----:B------:R-:W1:Y:S01]  /*0110*/  LDCU.64 UR8, c[0x4][URZ] ;  /* 0x01000000ff0877ac */ /* 0x000e620008000a00 */
[----:B---3--:R-:W-:-:S05]  /*0120*/  IMAD.WIDE.U32 R2, R10, 0x4, R2 ;  /* 0x000000040a027825 */ /* 0x008fca00078e0002 */
[----:B-----5:R-:W3:Y:S01]  /*0130*/  LDG.E R11, desc[UR4][R2.64] ;  /* 0x00000004020b7981 */ /* 0x020ee2000c1e1900 */
[----:B------:R-:W4:Y:S01]  /*0140*/  LDCU UR4, c[0x0][0x2f8] ;  /* 0x00005f00ff0477ac */ /* 0x000f220008000800 */
[----:B------:R0:W0:Y:S01]  /*0150*/  LDC.64 R12, c[0x4][R0] ;  /* 0x01000000000c7b82 */ /* 0x0000220000000a00 */
[----:B-1----:R-:W-:Y:S02]  /*0160*/  MOV R4, UR8 ;  /* 0x0000000800047c02 */ /* 0x002fe40008000f00 */
[----:B------:R-:W-:Y:S02]  /*0170*/  MOV R5, UR9 ;  /* 0x0000000900057c02 */ /* 0x000fe40008000f00 */
[----:B----4-:R-:W-:-:S04]  /*0180*/  IADD3 R6, P0, PT, R1, UR4, RZ ;  /* 0x0000000401067c10 */ /* 0x010fc8000ff1e0ff */
[----:B--2---:R-:W-:Y:S01]  /*0190*/  IADD3.X R7, PT, PT, RZ, UR6, RZ, P0, !PT ;  /* 0x00000006ff077c10 */ /* 0x004fe200087fe4ff */
[----:B0--3--:R1:W-:Y:S08]  /*01a0*/  STL.128 [R1+0x10], R8 ;  /* 0x0000100801007387 */ /* 0x0093f00000100c00 */
[----:B------:R-:W-:-:S07]  /*01b0*/  LEPC R20, `(.L_x_1) ;  /* 0x000000001014794e */ /* 0x000fce0000000000 */
[----:B-1----:R-:W-:Y:S05]  /*01c0*/  CALL.ABS.NOINC R12 ;  /* 0x000000000c007343 */ /* 0x002fea0003c00000 */
.L_x_1:
[----:B------:R-:W-:Y:S05]  /*01d0*/  EXIT ;  /* 0x000000000000794d */ /* 0x000fea0003800000 */
.L_x_2:
        /* <DEDUP_REMOVED lines=10> */
.L_x_4:


//--------------------- .nv.global.init           --------------------------
	.section	.nv.global.init,"aw",@progbits
.nv.global.init:
	.type		$str,@object
	.size		$str,(.L_0 - $str)
$str:
        /*0000*/ 	.byte	0x74, 0x68, 0x72, 0x65, 0x61, 0x64, 0x5f, 0x69, 0x64, 0x20, 0x28, 0x25, 0x64, 0x2c, 0x25, 0x64
        /*0010*/ 	.byte	0x29, 0x20, 0x62, 0x6c, 0x6f, 0x63, 0x6b, 0x5f, 0x69, 0x64, 0x20, 0x28, 0x25, 0x64, 0x20, 0x25
        /*0020*/ 	.byte	0x64, 0x29, 0x20, 0x63, 0x6f, 0x6f, 0x72, 0x64, 0x69, 0x6e, 0x61, 0x74, 0x65, 0x20, 0x28, 0x25
        /*0030*/ 	.byte	0x64, 0x20, 0x25, 0x64, 0x29, 0x20, 0x67, 0x6c, 0x6f, 0x62, 0x61, 0x6c, 0x20, 0x69, 0x6e, 0x64
        /*0040*/ 	.byte	0x65, 0x78, 0x20, 0x28, 0x25, 0x64, 0x29, 0x20, 0x69, 0x76, 0x61, 0x6c, 0x20, 0x28, 0x25, 0x64
        /*0050*/ 	.byte	0x29, 0x0a, 0x00
.L_0:


//--------------------- .nv.shared.reserved.0     --------------------------
	.section	.nv.shared.reserved.0,"aw",@nobits
	.weak		__nv_reservedSMEM_offset_0_alias
	.size		__nv_reservedSMEM_offset_0_alias, 0, 64
	.other		__nv_reservedSMEM_offset_0_alias,@"STO_CUDA_RESERVED_SHARED STV_DEFAULT"
__nv_reservedSMEM_offset_0_alias:
	.zero		0
	.zero		64


//--------------------- .nv.constant0._Z14sumMatrixOnGPUPfS_S_ii --------------------------
	.section	.nv.constant0._Z14sumMatrixOnGPUPfS_S_ii,"a",@progbits
	.sectionflags	@""
	.align	4
.nv.constant0._Z14sumMatrixOnGPUPfS_S_ii:
	.zero		928


//--------------------- .nv.constant0._Z11printGPUIdxPiii --------------------------
	.section	.nv.constant0._Z11printGPUIdxPiii,"a",@progbits
	.sectionflags	@""
	.align	4
.nv.constant0._Z11printGPUIdxPiii:
	.zero		912


//--------------------- SYMBOLS --------------------------

	.type		.nv.reservedSmem.offset0,@object
	.size		.nv.reservedSmem.offset0,0x4
	.type		vprintf,@function
